//
// Generated by NVIDIA NVVM Compiler
//
// Compiler Build ID: CL-36424714
// Cuda compilation tools, release 13.0, V13.0.88
// Based on NVVM 20.0.0
//

.version 9.0
.target sm_100
.address_size 64

	// .globl	_Z12matchPatternPjS_Pii
// _ZZ12matchPatternPjS_PiiE12shared_words has been demoted
// _ZZ12matchPatternPjS_PiiE8keywords has been demoted
// _ZZ12matchPatternPjS_PiiE11frequencies has been demoted

.visible .entry _Z12matchPatternPjS_Pii(
	.param .u64 .ptr .align 1 _Z12matchPatternPjS_Pii_param_0,
	.param .u64 .ptr .align 1 _Z12matchPatternPjS_Pii_param_1,
	.param .u64 .ptr .align 1 _Z12matchPatternPjS_Pii_param_2,
	.param .u32 _Z12matchPatternPjS_Pii_param_3
)
{
	.reg .pred 	%p<10>;
	.reg .b32 	%r<41>;
	.reg .b64 	%rd<13>;
	// demoted variable
	.shared .align 4 .b8 _ZZ12matchPatternPjS_PiiE12shared_words[20];
	// demoted variable
	.shared .align 4 .b8 _ZZ12matchPatternPjS_PiiE8keywords[128];
	// demoted variable
	.shared .align 4 .b8 _ZZ12matchPatternPjS_PiiE11frequencies[128];
	ld.param.u64 	%rd2, [_Z12matchPatternPjS_Pii_param_0];
	ld.param.u64 	%rd3, [_Z12matchPatternPjS_Pii_param_1];
	ld.param.u64 	%rd4, [_Z12matchPatternPjS_Pii_param_2];
	ld.param.u32 	%r6, [_Z12matchPatternPjS_Pii_param_3];
	mov.u32 	%r7, %ctaid.x;
	mov.u32 	%r8, %ntid.x;
	mov.u32 	%r1, %tid.x;
	mad.lo.s32 	%r2, %r7, %r8, %r1;
	setp.ge.s32 	%p1, %r2, %r6;
	@%p1 bra 	$L__BB0_8;
	setp.ne.s32 	%p2, %r1, 0;
	@%p2 bra 	$L__BB0_3;
	mov.u32 	%r9, %tid.y;
	cvta.to.global.u64 	%rd5, %rd3;
	mul.wide.u32 	%rd6, %r9, 4;
	add.s64 	%rd7, %rd5, %rd6;
	ld.global.u32 	%r10, [%rd7];
	shl.b32 	%r11, %r9, 2;
	mov.u32 	%r12, _ZZ12matchPatternPjS_PiiE8keywords;
	add.s32 	%r13, %r12, %r11;
	st.shared.u32 	[%r13], %r10;
	mov.u32 	%r14, _ZZ12matchPatternPjS_PiiE11frequencies;
	add.s32 	%r15, %r14, %r11;
	mov.b32 	%r16, 0;
	st.shared.u32 	[%r15], %r16;
$L__BB0_3:
	mov.u32 	%r3, %tid.y;
	setp.ne.s32 	%p3, %r3, 0;
	shl.b32 	%r17, %r1, 2;
	mov.u32 	%r18, _ZZ12matchPatternPjS_PiiE12shared_words;
	add.s32 	%r4, %r18, %r17;
	@%p3 bra 	$L__BB0_6;
	cvta.to.global.u64 	%rd8, %rd2;
	mul.wide.s32 	%rd9, %r2, 4;
	add.s64 	%rd1, %rd8, %rd9;
	ld.global.u32 	%r19, [%rd1];
	st.shared.u32 	[%r4], %r19;
	setp.ne.s32 	%p4, %r1, 3;
	@%p4 bra 	$L__BB0_6;
	ld.global.u32 	%r20, [%rd1+4];
	st.shared.u32 	[_ZZ12matchPatternPjS_PiiE12shared_words+16], %r20;
$L__BB0_6:
	setp.ne.s32 	%p5, %r1, 0;
	bar.sync 	0;
	ld.shared.u32 	%r21, [%r4];
	ld.shared.u32 	%r22, [%r4+4];
	shf.l.wrap.b32 	%r23, %r21, %r22, 24;
	shf.l.wrap.b32 	%r24, %r21, %r22, 16;
	shf.l.wrap.b32 	%r25, %r21, %r22, 8;
	shl.b32 	%r26, %r3, 2;
	mov.u32 	%r27, _ZZ12matchPatternPjS_PiiE8keywords;
	add.s32 	%r28, %r27, %r26;
	ld.shared.u32 	%r29, [%r28];
	setp.eq.s32 	%p6, %r21, %r29;
	selp.u32 	%r30, 1, 0, %p6;
	setp.eq.s32 	%p7, %r23, %r29;
	selp.u32 	%r31, 1, 0, %p7;
	add.s32 	%r32, %r31, %r30;
	setp.eq.s32 	%p8, %r24, %r29;
	selp.u32 	%r33, 1, 0, %p8;
	add.s32 	%r34, %r32, %r33;
	setp.eq.s32 	%p9, %r25, %r29;
	selp.u32 	%r35, 1, 0, %p9;
	add.s32 	%r36, %r34, %r35;
	mov.u32 	%r37, _ZZ12matchPatternPjS_PiiE11frequencies;
	add.s32 	%r5, %r37, %r26;
	atom.shared.add.u32 	%r38, [%r5], %r36;
	bar.sync 	0;
	@%p5 bra 	$L__BB0_8;
	cvta.to.global.u64 	%rd10, %rd4;
	mul.wide.u32 	%rd11, %r3, 4;
	add.s64 	%rd12, %rd10, %rd11;
	ld.shared.u32 	%r39, [%r5];
	atom.global.add.u32 	%r40, [%rd12], %r39;
$L__BB0_8:
	ret;

}


// ===== COMPILED SASS (sm_100) =====

	.target	sm_100

	.elftype	@"ET_EXEC"


//--------------------- .note.nv.tkinfo           --------------------------
	.section	.note.nv.tkinfo,"",@"SHT_NOTE"
	.sectionflags	@"SHF_NOTE_NV_TKINFO"
	.tkinfo
        /*0018*/ 	.word	0x00000002
        /*0030*/ 	.string	""
        /*0030*/ 	.string	"ptxas"
        /*0030*/ 	.string	"Cuda compilation tools, release 13.0, V13.0.88"
        /*0030*/ 	.string	"Build cuda_13.0.r13.0/compiler.36424714_0"
        /*0030*/ 	.string	"-arch sm_100 -m 64 "



//--------------------- .note.nv.cuinfo           --------------------------
	.section	.note.nv.cuinfo,"",@"SHT_NOTE"
	.sectionflags	@"SHF_NOTE_NV_CUINFO"
        /*0018*/ 	.short	0x0002
        /*001a*/ 	.short	0x0064
        /*001c*/ 	.short	0x0082
	.zero		2


//--------------------- .nv.info                  --------------------------
	.section	.nv.info,"",@"SHT_CUDA_INFO"
	.align	4


	//----- nvinfo : EIATTR_REGCOUNT
	.align		4
        /*0000*/ 	.byte	0x04, 0x2f
        /*0002*/ 	.short	(.L_1 - .L_0)
	.align		4
.L_0:
        /*0004*/ 	.word	index@(_Z12matchPatternPjS_Pii)
        /*0008*/ 	.word	0x00000010


	//----- nvinfo : EIATTR_FRAME_SIZE
	.align		4
.L_1:
        /*000c*/ 	.byte	0x04, 0x11
        /*000e*/ 	.short	(.L_3 - .L_2)
	.align		4
.L_2:
        /*0010*/ 	.word	index@(_Z12matchPatternPjS_Pii)
        /*0014*/ 	.word	0x00000000


	//----- nvinfo : EIATTR_MIN_STACK_SIZE
	.align		4
.L_3:
        /*0018*/ 	.byte	0x04, 0x12
        /*001a*/ 	.short	(.L_5 - .L_4)
	.align		4
.L_4:
        /*001c*/ 	.word	index@(_Z12matchPatternPjS_Pii)
        /*0020*/ 	.word	0x00000000
.L_5:


//--------------------- .nv.compat                --------------------------
	.section	.nv.compat,"",@"SHT_CUDA_COMPAT_INFO"
	.align	4
        /*0000*/ 	.byte	0x02, 0x09, 0x00, 0x00, 0x02, 0x02, 0x01, 0x00, 0x02, 0x05, 0x05, 0x00, 0x03, 0x07, 0x01, 0x01
        /*0010*/ 	.byte	0x02, 0x03, 0x00, 0x00, 0x02, 0x06, 0x01, 0x00, 0x04, 0x0b, 0x08, 0x00, 0x09, 0x00, 0x00, 0x00
        /*0020*/ 	.byte	0x00, 0x00, 0x00, 0x00


//--------------------- .nv.info._Z12matchPatternPjS_Pii --------------------------
	.section	.nv.info._Z12matchPatternPjS_Pii,"",@"SHT_CUDA_INFO"
	.sectionflags	@""
	.align	4


	//----- nvinfo : EIATTR_CUDA_API_VERSION
	.align		4
        /*0000*/ 	.byte	0x04, 0x37
        /*0002*/ 	.short	(.L_7 - .L_6)
.L_6:
        /*0004*/ 	.word	0x00000082


	//----- nvinfo : EIATTR_KPARAM_INFO
	.align		4
.L_7:
        /*0008*/ 	.byte	0x04, 0x17
        /*000a*/ 	.short	(.L_9 - .L_8)
.L_8:
        /*000c*/ 	.word	0x00000000
        /*0010*/ 	.short	0x0003
        /*0012*/ 	.short	0x0018
        /*0014*/ 	.byte	0x00, 0xf0, 0x11, 0x00


	//----- nvinfo : EIATTR_KPARAM_INFO
	.align		4
.L_9:
        /*0018*/ 	.byte	0x04, 0x17
        /*001a*/ 	.short	(.L_11 - .L_10)
.L_10:
        /*001c*/ 	.word	0x00000000
        /*0020*/ 	.short	0x0002
        /*0022*/ 	.short	0x0010
        /*0024*/ 	.byte	0x00, 0xf5, 0x21, 0x00


	//----- nvinfo : EIATTR_KPARAM_INFO
	.align		4
.L_11:
        /*0028*/ 	.byte	0x04, 0x17
        /*002a*/ 	.short	(.L_13 - .L_12)
.L_12:
        /*002c*/ 	.word	0x00000000
        /*0030*/ 	.short	0x0001
        /*0032*/ 	.short	0x0008
        /*0034*/ 	.byte	0x00, 0xf5, 0x21, 0x00


	//----- nvinfo : EIATTR_KPARAM_INFO
	.align		4
.L_13:
        /*0038*/ 	.byte	0x04, 0x17
        /*003a*/ 	.short	(.L_15 - .L_14)
.L_14:
        /*003c*/ 	.word	0x00000000
        /*0040*/ 	.short	0x0000
        /*0042*/ 	.short	0x0000
        /*0044*/ 	.byte	0x00, 0xf5, 0x21, 0x00


	//----- nvinfo : EIATTR_SPARSE_MMA_MASK
	.align		4
.L_15:
        /*0048*/ 	.byte	0x03, 0x50
        /*004a*/ 	.short	0x0000


	//----- nvinfo : EIATTR_MAXREG_COUNT
	.align		4
        /*004c*/ 	.byte	0x03, 0x1b
        /*004e*/ 	.short	0x00ff


	//----- nvinfo : EIATTR_NUM_BARRIERS
	.align		4
        /*0050*/ 	.byte	0x02, 0x4c
        /*0052*/ 	.byte	0x01
	.zero		1


	//----- nvinfo : EIATTR_MERCURY_ISA_VERSION
	.align		4
        /*0054*/ 	.byte	0x03, 0x5f
        /*0056*/ 	.short	0x0101


	//----- nvinfo : EIATTR_VRC_CTA_INIT_COUNT
	.align		4
        /*0058*/ 	.byte	0x02, 0x4a
	.zero		1
	.zero		1


	//----- nvinfo : EIATTR_EXIT_INSTR_OFFSETS
	.align		4
        /*005c*/ 	.byte	0x04, 0x1c
        /*005e*/ 	.short	(.L_17 - .L_16)


	//   ....[0]....
.L_16:
        /*0060*/ 	.word	0x00000070


	//   ....[1]....
        /*0064*/ 	.word	0x00000400


	//   ....[2]....
        /*0068*/ 	.word	0x00000450


	//----- nvinfo : EIATTR_CRS_STACK_SIZE
	.align		4
.L_17:
        /*006c*/ 	.byte	0x04, 0x1e
        /*006e*/ 	.short	(.L_19 - .L_18)
.L_18:
        /*0070*/ 	.word	0x00000000


	//----- nvinfo : EIATTR_CBANK_PARAM_SIZE
	.align		4
.L_19:
        /*0074*/ 	.byte	0x03, 0x19
        /*0076*/ 	.short	0x001c


	//----- nvinfo : EIATTR_PARAM_CBANK
	.align		4
        /*0078*/ 	.byte	0x04, 0x0a
        /*007a*/ 	.short	(.L_21 - .L_20)
	.align		4
.L_20:
        /*007c*/ 	.word	index@(.nv.constant0._Z12matchPatternPjS_Pii)
        /*0080*/ 	.short	0x0380
        /*0082*/ 	.short	0x001c


	//----- nvinfo : EIATTR_SW_WAR
	.align		4
.L_21:
        /*0084*/ 	.byte	0x04, 0x36
        /*0086*/ 	.short	(.L_23 - .L_22)
.L_22:
        /*0088*/ 	.word	0x00000008
.L_23:


//--------------------- .nv.callgraph             --------------------------
	.section	.nv.callgraph,"",@"SHT_CUDA_CALLGRAPH"
	.align	4
	.sectionentsize	8
	.align		4
        /*0000*/ 	.word	0x00000000
	.align		4
        /*0004*/ 	.word	0xffffffff
	.align		4
        /*0008*/ 	.word	0x00000000
	.align		4
        /*000c*/ 	.word	0xfffffffe
	.align		4
        /*0010*/ 	.word	0x00000000
	.align		4
        /*0014*/ 	.word	0xfffffffd
	.align		4
        /*0018*/ 	.word	0x00000000
	.align		4
        /*001c*/ 	.word	0xfffffffc


//--------------------- .text._Z12matchPatternPjS_Pii --------------------------
	.section	.text._Z12matchPatternPjS_Pii,"ax",@progbits
	.align	128
        .global         _Z12matchPatternPjS_Pii
        .type           _Z12matchPatternPjS_Pii,@function
        .size           _Z12matchPatternPjS_Pii,(.L_x_3 - _Z12matchPatternPjS_Pii)
        .other          _Z12matchPatternPjS_Pii,@"STO_CUDA_ENTRY STV_DEFAULT"
_Z12matchPatternPjS_Pii:
.text._Z12matchPatternPjS_Pii:
[----:B------:R-:W-:Y:S01]  /*0000*/  LDC R1, c[0x0][0x37c] ;  /* 0x0000df00ff017b82 */ /* 0x000fe20000000800 */
[----:B------:R-:W0:Y:S07]  /*0010*/  S2R R10, SR_TID.X ;  /* 0x00000000000a7919 */ /* 0x000e2e0000002100 */
[----:B------:R-:W0:Y:S01]  /*0020*/  S2UR UR4, SR_CTAID.X ;  /* 0x00000000000479c3 */ /* 0x000e220000002500 */
[----:B------:R-:W1:Y:S07]  /*0030*/  LDCU UR5, c[0x0][0x398] ;  /* 0x00007300ff0577ac */ /* 0x000e6e0008000800 */
[----:B------:R-:W0:Y:S02]  /*0040*/  LDC R7, c[0x0][0x360] ;  /* 0x0000d800ff077b82 */ /* 0x000e240000000800 */
[----:B0-----:R-:W-:-:S05]  /*0050*/  IMAD R7, R7, UR4, R10 ;  /* 0x0000000407077c24 */ /* 0x001fca000f8e020a */
[----:B-1----:R-:W-:-:S13]  /*0060*/  ISETP.GE.AND P0, PT, R7, UR5, PT ;  /* 0x0000000507007c0c */ /* 0x002fda000bf06270 */
[----:B------:R-:W-:Y:S05]  /*0070*/  @P0 EXIT ;  /* 0x000000000000094d */ /* 0x000fea0003800000 */
[----:B------:R-:W-:Y:S01]  /*0080*/  ISETP.NE.AND P0, PT, R10, RZ, PT ;  /* 0x000000ff0a00720c */ /* 0x000fe20003f05270 */
[----:B------:R-:W0:Y:S01]  /*0090*/  S2R R0, SR_TID.Y ;  /* 0x0000000000007919 */ /* 0x000e220000002200 */
[----:B------:R-:W1:Y:S11]  /*00a0*/  LDCU.64 UR4, c[0x0][0x358] ;  /* 0x00006b00ff0477ac */ /* 0x000e760008000a00 */
[----:B------:R-:W0:Y:S02]  /*00b0*/  @!P0 LDC.64 R4, c[0x0][0x388] ;  /* 0x0000e200ff048b82 */ /* 0x000e240000000a00 */
[----:B0-----:R-:W-:-:S06]  /*00c0*/  @!P0 IMAD.WIDE.U32 R4, R0, 0x4, R4 ;  /* 0x0000000400048825 */ /* 0x001fcc00078e0004 */
[----:B-1----:R-:W2:Y:S01]  /*00d0*/  @!P0 LDG.E R4, desc[UR4][R4.64] ;  /* 0x0000000404048981 */ /* 0x002ea2000c1e1900 */
[----:B------:R-:W-:Y:S01]  /*00e0*/  MOV R3, 0x400 ;  /* 0x0000040000037802 */ /* 0x000fe20000000f00 */
[----:B------:R-:W-:Y:S01]  /*00f0*/  BSSY.RECONVERGENT B0, `(.L_x_0) ;  /* 0x0000018000007945 */ /* 0x000fe20003800200 */
[----:B------:R-:W-:Y:S01]  /*0100*/  ISETP.NE.AND P1, PT, R0, RZ, PT ;  /* 0x000000ff0000720c */ /* 0x000fe20003f25270 */
[----:B------:R-:W0:Y:S02]  /*0110*/  S2R R2, SR_CgaCtaId ;  /* 0x0000000000027919 */ /* 0x000e240000008800 */
[C---:B------:R-:W-:Y:S02]  /*0120*/  @!P0 VIADD R9, R3.reuse, 0x14 ;  /* 0x0000001403098836 */ /* 0x040fe40000000000 */
[C---:B------:R-:W-:Y:S02]  /*0130*/  @!P0 VIADD R11, R3.reuse, 0x94 ;  /* 0x00000094030b8836 */ /* 0x040fe40000000000 */
[----:B------:R-:W-:Y:S01]  /*0140*/  VIADD R13, R3, 0x14 ;  /* 0x00000014030d7836 */ /* 0x000fe20000000000 */
[----:B0-----:R-:W-:-:S02]  /*0150*/  @!P0 LEA R9, R2, R9, 0x18 ;  /* 0x0000000902098211 */ /* 0x001fc400078ec0ff */
[C---:B------:R-:W-:Y:S02]  /*0160*/  @!P0 LEA R11, R2.reuse, R11, 0x18 ;  /* 0x0000000b020b8211 */ /* 0x040fe400078ec0ff */
[----:B------:R-:W-:Y:S01]  /*0170*/  LEA R13, R2, R13, 0x18 ;  /* 0x0000000d020d7211 */ /* 0x000fe200078ec0ff */
[----:B------:R-:W-:Y:S01]  /*0180*/  @!P0 IMAD R9, R0, 0x4, R9 ;  /* 0x0000000400098824 */ /* 0x000fe200078e0209 */
[----:B------:R-:W-:Y:S01]  /*0190*/  LEA R6, R2, R3, 0x18 ;  /* 0x0000000302067211 */ /* 0x000fe200078ec0ff */
[C---:B------:R-:W-:Y:S02]  /*01a0*/  @!P0 IMAD R11, R0.reuse, 0x4, R11 ;  /* 0x00000004000b8824 */ /* 0x040fe400078e020b */
[----:B------:R-:W-:Y:S02]  /*01b0*/  IMAD R13, R0, 0x4, R13 ;  /* 0x00000004000d7824 */ /* 0x000fe400078e020d */
[----:B------:R-:W-:Y:S01]  /*01c0*/  IMAD R8, R10, 0x4, R6 ;  /* 0x000000040a087824 */ /* 0x000fe200078e0206 */
[----:B--2---:R0:W-:Y:S04]  /*01d0*/  @!P0 STS [R9], R4 ;  /* 0x0000000409008388 */ /* 0x0041e80000000800 */
[----:B------:R0:W-:Y:S01]  /*01e0*/  @!P0 STS [R11], RZ ;  /* 0x000000ff0b008388 */ /* 0x0001e20000000800 */
[----:B------:R-:W-:Y:S05]  /*01f0*/  @P1 BRA `(.L_x_1) ;  /* 0x00000000001c1947 */ /* 0x000fea0003800000 */
[----:B0-----:R-:W0:Y:S01]  /*0200*/  LDC.64 R4, c[0x0][0x380] ;  /* 0x0000e000ff047b82 */ /* 0x001e220000000a00 */
[----:B------:R-:W-:Y:S01]  /*0210*/  ISETP.NE.AND P1, PT, R10, 0x3, PT ;  /* 0x000000030a00780c */ /* 0x000fe20003f25270 */
[----:B0-----:R-:W-:-:S05]  /*0220*/  IMAD.WIDE R4, R7, 0x4, R4 ;  /* 0x0000000407047825 */ /* 0x001fca00078e0204 */
[----:B------:R-:W2:Y:S07]  /*0230*/  LDG.E R7, desc[UR4][R4.64] ;  /* 0x0000000404077981 */ /* 0x000eae000c1e1900 */
[----:B------:R-:W3:Y:S04]  /*0240*/  @!P1 LDG.E R9, desc[UR4][R4.64+0x4] ;  /* 0x0000040404099981 */ /* 0x000ee8000c1e1900 */
[----:B--2---:R1:W-:Y:S04]  /*0250*/  STS [R8], R7 ;  /* 0x0000000708007388 */ /* 0x0043e80000000800 */
[----:B---3--:R1:W-:Y:S02]  /*0260*/  @!P1 STS [R6+0x10], R9 ;  /* 0x0000100906009388 */ /* 0x0083e40000000800 */
.L_x_1:
[----:B------:R-:W-:Y:S05]  /*0270*/  BSYNC.RECONVERGENT B0 ;  /* 0x0000000000007941 */ /* 0x000fea0003800200 */
.L_x_0:
[----:B------:R-:W-:Y:S01]  /*0280*/  BAR.SYNC.DEFER_BLOCKING 0x0 ;  /* 0x0000000000007b1d */ /* 0x000fe20000010000 */
[----:B------:R-:W-:Y:S02]  /*0290*/  IMAD.MOV.U32 R10, RZ, RZ, 0x2 ;  /* 0x00000002ff0a7424 */ /* 0x000fe400078e00ff */
[----:B------:R-:W-:-:S05]  /*02a0*/  VIADD R3, R3, 0x94 ;  /* 0x0000009403037836 */ /* 0x000fca0000000000 */
[----:B------:R-:W-:Y:S01]  /*02b0*/  LEA R3, R2, R3, 0x18 ;  /* 0x0000000302037211 */ /* 0x000fe200078ec0ff */
[----:B-1----:R-:W-:Y:S04]  /*02c0*/  LDS R7, [R13] ;  /* 0x000000000d077984 */ /* 0x002fe80000000800 */
[----:B0-----:R-:W0:Y:S04]  /*02d0*/  LDS R4, [R8] ;  /* 0x0000000008047984 */ /* 0x001e280000000800 */
[----:B------:R-:W1:Y:S01]  /*02e0*/  LDS R5, [R8+0x4] ;  /* 0x0000040008057984 */ /* 0x000e620000000800 */
[----:B0-----:R-:W-:-:S02]  /*02f0*/  ISETP.NE.AND P2, PT, R4, R7, PT ;  /* 0x000000070400720c */ /* 0x001fc40003f45270 */
[--C-:B-1----:R-:W-:Y:S02]  /*0300*/  SHF.L.W.U32.HI R6, R4, 0x18, R5.reuse ;  /* 0x0000001804067819 */ /* 0x102fe40000010e05 */
[----:B------:R-:W-:Y:S02]  /*0310*/  SEL R9, RZ, 0x1, P2 ;  /* 0x00000001ff097807 */ /* 0x000fe40001000000 */
[----:B------:R-:W-:Y:S02]  /*0320*/  ISETP.NE.AND P1, PT, R6, R7, PT ;  /* 0x000000070600720c */ /* 0x000fe40003f25270 */
[C-C-:B------:R-:W-:Y:S02]  /*0330*/  SHF.L.W.U32.HI R6, R4.reuse, 0x10, R5.reuse ;  /* 0x0000001004067819 */ /* 0x140fe40000010e05 */
[----:B------:R-:W-:Y:S01]  /*0340*/  SHF.L.W.U32.HI R4, R4, 0x8, R5 ;  /* 0x0000000804047819 */ /* 0x000fe20000010e05 */
[----:B------:R-:W-:Y:S02]  /*0350*/  IMAD R5, R0, 0x4, R3 ;  /* 0x0000000400057824 */ /* 0x000fe400078e0203 */
[----:B------:R-:W-:-:S02]  /*0360*/  @P2 IADD3 R10, PT, PT, RZ, 0x1, RZ ;  /* 0x00000001ff0a2810 */ /* 0x000fc40007ffe0ff */
[----:B------:R-:W-:-:S04]  /*0370*/  ISETP.NE.AND P2, PT, R6, R7, PT ;  /* 0x000000070600720c */ /* 0x000fc80003f45270 */
[----:B------:R-:W-:Y:S01]  /*0380*/  @P1 IMAD.MOV R10, RZ, RZ, R9 ;  /* 0x000000ffff0a1224 */ /* 0x000fe200078e0209 */
[----:B------:R-:W-:-:S03]  /*0390*/  ISETP.NE.AND P1, PT, R4, R7, PT ;  /* 0x000000070400720c */ /* 0x000fc60003f25270 */
[----:B------:R-:W-:-:S05]  /*03a0*/  VIADD R4, R10, 0x1 ;  /* 0x000000010a047836 */ /* 0x000fca0000000000 */
[----:B------:R-:W-:-:S05]  /*03b0*/  @P2 IMAD.MOV R4, RZ, RZ, R10 ;  /* 0x000000ffff042224 */ /* 0x000fca00078e020a */
[----:B------:R-:W-:Y:S01]  /*03c0*/  IADD3 R2, PT, PT, R4, 0x1, RZ ;  /* 0x0000000104027810 */ /* 0x000fe20007ffe0ff */
[----:B------:R-:W-:-:S05]  /*03d0*/  @P1 IMAD.MOV R2, RZ, RZ, R4 ;  /* 0x000000ffff021224 */ /* 0x000fca00078e0204 */
[----:B------:R0:W-:Y:S01]  /*03e0*/  ATOMS.ADD RZ, [R5], R2 ;  /* 0x0000000205ff738c */ /* 0x0001e20000000000 */
[----:B------:R-:W-:Y:S06]  /*03f0*/  BAR.SYNC.DEFER_BLOCKING 0x0 ;  /* 0x0000000000007b1d */ /* 0x000fec0000010000 */
[----:B------:R-:W-:Y:S05]  /*0400*/  @P0 EXIT ;  /* 0x000000000000094d */ /* 0x000fea0003800000 */
[----:B0-----:R-:W0:Y:S01]  /*0410*/  LDS R5, [R5] ;  /* 0x0000000005057984 */ /* 0x001e220000000800 */
[----:B------:R-:W1:Y:S02]  /*0420*/  LDC.64 R2, c[0x0][0x390] ;  /* 0x0000e400ff027b82 */ /* 0x000e640000000a00 */
[----:B-1----:R-:W-:-:S05]  /*0430*/  IMAD.WIDE.U32 R2, R0, 0x4, R2 ;  /* 0x0000000400027825 */ /* 0x002fca00078e0002 */
[----:B0-----:R-:W-:Y:S01]  /*0440*/  REDG.E.ADD.STRONG.GPU desc[UR4][R2.64], R5 ;  /* 0x000000050200798e */ /* 0x001fe2000c12e104 */
[----:B------:R-:W-:Y:S05]  /*0450*/  EXIT ;  /* 0x000000000000794d */ /* 0x000fea0003800000 */
.L_x_2:
[----:B------:R-:W-:-:S00]  /*0460*/  BRA `(.L_x_2) ;  /* 0xfffffffc00fc7947 */ /* 0x000fc0000383ffff */
[----:B------:R-:W-:-:S00]  /*0470*/  NOP ;  /* 0x0000000000007918 */ /* 0x000fc00000000000 */
        /* <DEDUP_REMOVED lines=8> */
.L_x_3:


//--------------------- .nv.shared._Z12matchPatternPjS_Pii --------------------------
	.section	.nv.shared._Z12matchPatternPjS_Pii,"aw",@nobits
	.sectionflags	@""
	.align	4
.nv.shared._Z12matchPatternPjS_Pii:
	.zero		1300


//--------------------- .nv.shared.reserved.0     --------------------------
	.section	.nv.shared.reserved.0,"aw",@nobits
	.weak		__nv_reservedSMEM_offset_0_alias
	.size		__nv_reservedSMEM_offset_0_alias, 0, 64
	.other		__nv_reservedSMEM_offset_0_alias,@"STO_CUDA_RESERVED_SHARED STV_DEFAULT"
__nv_reservedSMEM_offset_0_alias:
	.zero		0
	.zero		64


//--------------------- .nv.constant0._Z12matchPatternPjS_Pii --------------------------
	.section	.nv.constant0._Z12matchPatternPjS_Pii,"a",@progbits
	.sectionflags	@""
	.align	4
.nv.constant0._Z12matchPatternPjS_Pii:
	.zero		924


//--------------------- SYMBOLS --------------------------

	.type		.nv.reservedSmem.offset0,@object
	.size		.nv.reservedSmem.offset0,0x4
	.type		.nv.reservedSmem.cap,@object
	.size		.nv.reservedSmem.cap,0x4
